//
// Generated by NVIDIA NVVM Compiler
//
// Compiler Build ID: CL-36424714
// Cuda compilation tools, release 13.0, V13.0.88
// Based on NVVM 20.0.0
//

.version 9.0
.target sm_100
.address_size 64

	// .globl	_Z13sum_reductionPiS_
// _ZZ13sum_reductionPiS_E11partial_sum has been demoted

.visible .entry _Z13sum_reductionPiS_(
	.param .u64 .ptr .align 1 _Z13sum_reductionPiS__param_0,
	.param .u64 .ptr .align 1 _Z13sum_reductionPiS__param_1
)
{
	.reg .pred 	%p<6>;
	.reg .b32 	%r<41>;
	.reg .b64 	%rd<11>;
	// demoted variable
	.shared .align 4 .b8 _ZZ13sum_reductionPiS_E11partial_sum[4096];
	ld.param.u64 	%rd2, [_Z13sum_reductionPiS__param_0];
	ld.param.u64 	%rd1, [_Z13sum_reductionPiS__param_1];
	cvta.to.global.u64 	%rd3, %rd2;
	mov.u32 	%r1, %tid.x;
	mov.u32 	%r2, %ctaid.x;
	mov.u32 	%r40, %ntid.x;
	mul.lo.s32 	%r7, %r40, %r2;
	shl.b32 	%r8, %r7, 1;
	add.s32 	%r9, %r8, %r1;
	mul.wide.s32 	%rd4, %r9, 4;
	add.s64 	%rd5, %rd3, %rd4;
	ld.global.u32 	%r10, [%rd5];
	add.s32 	%r11, %r9, %r40;
	mul.wide.u32 	%rd6, %r11, 4;
	add.s64 	%rd7, %rd3, %rd6;
	ld.global.u32 	%r12, [%rd7];
	add.s32 	%r13, %r12, %r10;
	shl.b32 	%r14, %r1, 2;
	mov.u32 	%r15, _ZZ13sum_reductionPiS_E11partial_sum;
	add.s32 	%r4, %r15, %r14;
	st.shared.u32 	[%r4], %r13;
	bar.sync 	0;
	setp.lt.u32 	%p1, %r40, 66;
	@%p1 bra 	$L__BB0_4;
$L__BB0_1:
	shr.u32 	%r6, %r40, 1;
	setp.ge.u32 	%p2, %r1, %r6;
	@%p2 bra 	$L__BB0_3;
	shl.b32 	%r16, %r6, 2;
	add.s32 	%r17, %r4, %r16;
	ld.shared.u32 	%r18, [%r17];
	ld.shared.u32 	%r19, [%r4];
	add.s32 	%r20, %r19, %r18;
	st.shared.u32 	[%r4], %r20;
$L__BB0_3:
	bar.sync 	0;
	setp.gt.u32 	%p3, %r40, 131;
	mov.u32 	%r40, %r6;
	@%p3 bra 	$L__BB0_1;
$L__BB0_4:
	setp.gt.u32 	%p4, %r1, 31;
	@%p4 bra 	$L__BB0_7;
	ld.volatile.shared.u32 	%r21, [%r4+128];
	ld.volatile.shared.u32 	%r22, [%r4];
	add.s32 	%r23, %r22, %r21;
	st.volatile.shared.u32 	[%r4], %r23;
	ld.volatile.shared.u32 	%r24, [%r4+64];
	ld.volatile.shared.u32 	%r25, [%r4];
	add.s32 	%r26, %r25, %r24;
	st.volatile.shared.u32 	[%r4], %r26;
	ld.volatile.shared.u32 	%r27, [%r4+32];
	ld.volatile.shared.u32 	%r28, [%r4];
	add.s32 	%r29, %r28, %r27;
	st.volatile.shared.u32 	[%r4], %r29;
	ld.volatile.shared.u32 	%r30, [%r4+16];
	ld.volatile.shared.u32 	%r31, [%r4];
	add.s32 	%r32, %r31, %r30;
	st.volatile.shared.u32 	[%r4], %r32;
	ld.volatile.shared.u32 	%r33, [%r4+8];
	ld.volatile.shared.u32 	%r34, [%r4];
	add.s32 	%r35, %r34, %r33;
	st.volatile.shared.u32 	[%r4], %r35;
	ld.volatile.shared.u32 	%r36, [%r4+4];
	ld.volatile.shared.u32 	%r37, [%r4];
	add.s32 	%r38, %r37, %r36;
	st.volatile.shared.u32 	[%r4], %r38;
	setp.ne.s32 	%p5, %r1, 0;
	@%p5 bra 	$L__BB0_7;
	ld.shared.u32 	%r39, [_ZZ13sum_reductionPiS_E11partial_sum];
	cvta.to.global.u64 	%rd8, %rd1;
	mul.wide.u32 	%rd9, %r2, 4;
	add.s64 	%rd10, %rd8, %rd9;
	st.global.u32 	[%rd10], %r39;
$L__BB0_7:
	ret;

}


// ===== COMPILED SASS (sm_100) =====

	.target	sm_100

	.elftype	@"ET_EXEC"


//--------------------- .note.nv.tkinfo           --------------------------
	.section	.note.nv.tkinfo,"",@"SHT_NOTE"
	.sectionflags	@"SHF_NOTE_NV_TKINFO"
	.tkinfo
        /*0018*/ 	.word	0x00000002
        /*0030*/ 	.string	""
        /*0030*/ 	.string	"ptxas"
        /*0030*/ 	.string	"Cuda compilation tools, release 13.0, V13.0.88"
        /*0030*/ 	.string	"Build cuda_13.0.r13.0/compiler.36424714_0"
        /*0030*/ 	.string	"-arch sm_100 -m 64 "



//--------------------- .note.nv.cuinfo           --------------------------
	.section	.note.nv.cuinfo,"",@"SHT_NOTE"
	.sectionflags	@"SHF_NOTE_NV_CUINFO"
        /*0018*/ 	.short	0x0002
        /*001a*/ 	.short	0x0064
        /*001c*/ 	.short	0x0082
	.zero		2


//--------------------- .nv.info                  --------------------------
	.section	.nv.info,"",@"SHT_CUDA_INFO"
	.align	4


	//----- nvinfo : EIATTR_REGCOUNT
	.align		4
        /*0000*/ 	.byte	0x04, 0x2f
        /*0002*/ 	.short	(.L_1 - .L_0)
	.align		4
.L_0:
        /*0004*/ 	.word	index@(_Z13sum_reductionPiS_)
        /*0008*/ 	.word	0x0000000d


	//----- nvinfo : EIATTR_FRAME_SIZE
	.align		4
.L_1:
        /*000c*/ 	.byte	0x04, 0x11
        /*000e*/ 	.short	(.L_3 - .L_2)
	.align		4
.L_2:
        /*0010*/ 	.word	index@(_Z13sum_reductionPiS_)
        /*0014*/ 	.word	0x00000000


	//----- nvinfo : EIATTR_MIN_STACK_SIZE
	.align		4
.L_3:
        /*0018*/ 	.byte	0x04, 0x12
        /*001a*/ 	.short	(.L_5 - .L_4)
	.align		4
.L_4:
        /*001c*/ 	.word	index@(_Z13sum_reductionPiS_)
        /*0020*/ 	.word	0x00000000
.L_5:


//--------------------- .nv.compat                --------------------------
	.section	.nv.compat,"",@"SHT_CUDA_COMPAT_INFO"
	.align	4
        /*0000*/ 	.byte	0x02, 0x09, 0x00, 0x00, 0x02, 0x02, 0x01, 0x00, 0x02, 0x05, 0x05, 0x00, 0x03, 0x07, 0x01, 0x01
        /*0010*/ 	.byte	0x02, 0x03, 0x00, 0x00, 0x02, 0x06, 0x01, 0x00, 0x04, 0x0b, 0x08, 0x00, 0x09, 0x00, 0x00, 0x00
        /*0020*/ 	.byte	0x00, 0x00, 0x00, 0x00


//--------------------- .nv.info._Z13sum_reductionPiS_ --------------------------
	.section	.nv.info._Z13sum_reductionPiS_,"",@"SHT_CUDA_INFO"
	.sectionflags	@""
	.align	4


	//----- nvinfo : EIATTR_CUDA_API_VERSION
	.align		4
        /*0000*/ 	.byte	0x04, 0x37
        /*0002*/ 	.short	(.L_7 - .L_6)
.L_6:
        /*0004*/ 	.word	0x00000082


	//----- nvinfo : EIATTR_KPARAM_INFO
	.align		4
.L_7:
        /*0008*/ 	.byte	0x04, 0x17
        /*000a*/ 	.short	(.L_9 - .L_8)
.L_8:
        /*000c*/ 	.word	0x00000000
        /*0010*/ 	.short	0x0001
        /*0012*/ 	.short	0x0008
        /*0014*/ 	.byte	0x00, 0xf5, 0x21, 0x00


	//----- nvinfo : EIATTR_KPARAM_INFO
	.align		4
.L_9:
        /*0018*/ 	.byte	0x04, 0x17
        /*001a*/ 	.short	(.L_11 - .L_10)
.L_10:
        /*001c*/ 	.word	0x00000000
        /*0020*/ 	.short	0x0000
        /*0022*/ 	.short	0x0000
        /*0024*/ 	.byte	0x00, 0xf5, 0x21, 0x00


	//----- nvinfo : EIATTR_SPARSE_MMA_MASK
	.align		4
.L_11:
        /*0028*/ 	.byte	0x03, 0x50
        /*002a*/ 	.short	0x0000


	//----- nvinfo : EIATTR_MAXREG_COUNT
	.align		4
        /*002c*/ 	.byte	0x03, 0x1b
        /*002e*/ 	.short	0x00ff


	//----- nvinfo : EIATTR_NUM_BARRIERS
	.align		4
        /*0030*/ 	.byte	0x02, 0x4c
        /*0032*/ 	.byte	0x01
	.zero		1


	//----- nvinfo : EIATTR_MERCURY_ISA_VERSION
	.align		4
        /*0034*/ 	.byte	0x03, 0x5f
        /*0036*/ 	.short	0x0101


	//----- nvinfo : EIATTR_VRC_CTA_INIT_COUNT
	.align		4
        /*0038*/ 	.byte	0x02, 0x4a
	.zero		1
	.zero		1


	//----- nvinfo : EIATTR_EXIT_INSTR_OFFSETS
	.align		4
        /*003c*/ 	.byte	0x04, 0x1c
        /*003e*/ 	.short	(.L_13 - .L_12)


	//   ....[0]....
.L_12:
        /*0040*/ 	.word	0x00000230


	//   ....[1]....
        /*0044*/ 	.word	0x000003d0


	//   ....[2]....
        /*0048*/ 	.word	0x00000450


	//----- nvinfo : EIATTR_CBANK_PARAM_SIZE
	.align		4
.L_13:
        /*004c*/ 	.byte	0x03, 0x19
        /*004e*/ 	.short	0x0010


	//----- nvinfo : EIATTR_PARAM_CBANK
	.align		4
        /*0050*/ 	.byte	0x04, 0x0a
        /*0052*/ 	.short	(.L_15 - .L_14)
	.align		4
.L_14:
        /*0054*/ 	.word	index@(.nv.constant0._Z13sum_reductionPiS_)
        /*0058*/ 	.short	0x0380
        /*005a*/ 	.short	0x0010


	//----- nvinfo : EIATTR_SW_WAR
	.align		4
.L_15:
        /*005c*/ 	.byte	0x04, 0x36
        /*005e*/ 	.short	(.L_17 - .L_16)
.L_16:
        /*0060*/ 	.word	0x00000008
.L_17:


//--------------------- .nv.callgraph             --------------------------
	.section	.nv.callgraph,"",@"SHT_CUDA_CALLGRAPH"
	.align	4
	.sectionentsize	8
	.align		4
        /*0000*/ 	.word	0x00000000
	.align		4
        /*0004*/ 	.word	0xffffffff
	.align		4
        /*0008*/ 	.word	0x00000000
	.align		4
        /*000c*/ 	.word	0xfffffffe
	.align		4
        /*0010*/ 	.word	0x00000000
	.align		4
        /*0014*/ 	.word	0xfffffffd
	.align		4
        /*0018*/ 	.word	0x00000000
	.align		4
        /*001c*/ 	.word	0xfffffffc


//--------------------- .text._Z13sum_reductionPiS_ --------------------------
	.section	.text._Z13sum_reductionPiS_,"ax",@progbits
	.align	128
        .global         _Z13sum_reductionPiS_
        .type           _Z13sum_reductionPiS_,@function
        .size           _Z13sum_reductionPiS_,(.L_x_3 - _Z13sum_reductionPiS_)
        .other          _Z13sum_reductionPiS_,@"STO_CUDA_ENTRY STV_DEFAULT"
_Z13sum_reductionPiS_:
.text._Z13sum_reductionPiS_:
[----:B------:R-:W-:Y:S01]  /*0000*/  LDC R1, c[0x0][0x37c] ;  /* 0x0000df00ff017b82 */ /* 0x000fe20000000800 */
[----:B------:R-:W0:Y:S01]  /*0010*/  S2R R0, SR_CTAID.X ;  /* 0x0000000000007919 */ /* 0x000e220000002500 */
[----:B------:R-:W0:Y:S06]  /*0020*/  LDCU UR8, c[0x0][0x360] ;  /* 0x00006c00ff0877ac */ /* 0x000e2c0008000800 */
[----:B------:R-:W1:Y:S01]  /*0030*/  LDC.64 R6, c[0x0][0x380] ;  /* 0x0000e000ff067b82 */ /* 0x000e620000000a00 */
[----:B------:R-:W2:Y:S01]  /*0040*/  S2R R2, SR_TID.X ;  /* 0x0000000000027919 */ /* 0x000ea20000002100 */
[----:B------:R-:W3:Y:S01]  /*0050*/  LDCU.64 UR6, c[0x0][0x358] ;  /* 0x00006b00ff0677ac */ /* 0x000ee20008000a00 */
[----:B0-----:R-:W-:-:S04]  /*0060*/  IMAD R3, R0, UR8, RZ ;  /* 0x0000000800037c24 */ /* 0x001fc8000f8e02ff */
[----:B--2---:R-:W-:-:S04]  /*0070*/  IMAD R3, R3, 0x2, R2 ;  /* 0x0000000203037824 */ /* 0x004fc800078e0202 */
[C---:B-1----:R-:W-:Y:S01]  /*0080*/  IMAD.WIDE R4, R3.reuse, 0x4, R6 ;  /* 0x0000000403047825 */ /* 0x042fe200078e0206 */
[----:B------:R-:W-:-:S05]  /*0090*/  IADD3 R9, PT, PT, R3, UR8, RZ ;  /* 0x0000000803097c10 */ /* 0x000fca000fffe0ff */
[----:B------:R-:W-:Y:S01]  /*00a0*/  IMAD.WIDE.U32 R6, R9, 0x4, R6 ;  /* 0x0000000409067825 */ /* 0x000fe200078e0006 */
[----:B---3--:R-:W2:Y:S05]  /*00b0*/  LDG.E R4, desc[UR6][R4.64] ;  /* 0x0000000604047981 */ /* 0x008eaa000c1e1900 */
[----:B------:R-:W2:Y:S01]  /*00c0*/  LDG.E R7, desc[UR6][R6.64] ;  /* 0x0000000606077981 */ /* 0x000ea2000c1e1900 */
[----:B------:R-:W0:Y:S01]  /*00d0*/  S2UR UR5, SR_CgaCtaId ;  /* 0x00000000000579c3 */ /* 0x000e220000008800 */
[----:B------:R-:W-:Y:S01]  /*00e0*/  UMOV UR4, 0x400 ;  /* 0x0000040000047882 */ /* 0x000fe20000000000 */
[----:B------:R-:W-:Y:S01]  /*00f0*/  UISETP.GE.U32.AND UP0, UPT, UR8, 0x42, UPT ;  /* 0x000000420800788c */ /* 0x000fe2000bf06070 */
[----:B------:R-:W-:Y:S01]  /*0100*/  ISETP.GT.U32.AND P0, PT, R2, 0x1f, PT ;  /* 0x0000001f0200780c */ /* 0x000fe20003f04070 */
[----:B0-----:R-:W-:-:S06]  /*0110*/  ULEA UR4, UR5, UR4, 0x18 ;  /* 0x0000000405047291 */ /* 0x001fcc000f8ec0ff */
[----:B------:R-:W-:Y:S01]  /*0120*/  LEA R3, R2, UR4, 0x2 ;  /* 0x0000000402037c11 */ /* 0x000fe2000f8e10ff */
[----:B--2---:R-:W-:-:S05]  /*0130*/  IMAD.IADD R8, R4, 0x1, R7 ;  /* 0x0000000104087824 */ /* 0x004fca00078e0207 */
[----:B------:R0:W-:Y:S01]  /*0140*/  STS [R3], R8 ;  /* 0x0000000803007388 */ /* 0x0001e20000000800 */
[----:B------:R-:W-:Y:S06]  /*0150*/  BAR.SYNC.DEFER_BLOCKING 0x0 ;  /* 0x0000000000007b1d */ /* 0x000fec0000010000 */
[----:B------:R-:W-:Y:S05]  /*0160*/  BRA.U !UP0, `(.L_x_0) ;  /* 0x0000000108307547 */ /* 0x000fea000b800000 */
[----:B------:R-:W-:-:S07]  /*0170*/  MOV R4, UR8 ;  /* 0x0000000800047c02 */ /* 0x000fce0008000f00 */
.L_x_1:
[----:B------:R-:W-:-:S04]  /*0180*/  SHF.R.U32.HI R7, RZ, 0x1, R4 ;  /* 0x00000001ff077819 */ /* 0x000fc80000011604 */
[----:B------:R-:W-:-:S13]  /*0190*/  ISETP.GE.U32.AND P1, PT, R2, R7, PT ;  /* 0x000000070200720c */ /* 0x000fda0003f26070 */
[----:B------:R-:W-:Y:S01]  /*01a0*/  @!P1 IMAD R5, R7, 0x4, R3 ;  /* 0x0000000407059824 */ /* 0x000fe200078e0203 */
[----:B------:R-:W-:Y:S05]  /*01b0*/  @!P1 LDS R6, [R3] ;  /* 0x0000000003069984 */ /* 0x000fea0000000800 */
[----:B------:R-:W1:Y:S02]  /*01c0*/  @!P1 LDS R5, [R5] ;  /* 0x0000000005059984 */ /* 0x000e640000000800 */
[----:B-1----:R-:W-:-:S05]  /*01d0*/  @!P1 IADD3 R6, PT, PT, R5, R6, RZ ;  /* 0x0000000605069210 */ /* 0x002fca0007ffe0ff */
[----:B------:R1:W-:Y:S01]  /*01e0*/  @!P1 STS [R3], R6 ;  /* 0x0000000603009388 */ /* 0x0003e20000000800 */
[----:B------:R-:W-:Y:S01]  /*01f0*/  BAR.SYNC.DEFER_BLOCKING 0x0 ;  /* 0x0000000000007b1d */ /* 0x000fe20000010000 */
[----:B------:R-:W-:Y:S01]  /*0200*/  ISETP.GT.U32.AND P1, PT, R4, 0x83, PT ;  /* 0x000000830400780c */ /* 0x000fe20003f24070 */
[----:B------:R-:W-:-:S12]  /*0210*/  IMAD.MOV.U32 R4, RZ, RZ, R7 ;  /* 0x000000ffff047224 */ /* 0x000fd800078e0007 */
[----:B-1----:R-:W-:Y:S05]  /*0220*/  @P1 BRA `(.L_x_1) ;  /* 0xfffffffc00d41947 */ /* 0x002fea000383ffff */
.L_x_0:
[----:B------:R-:W-:Y:S05]  /*0230*/  @P0 EXIT ;  /* 0x000000000000094d */ /* 0x000fea0003800000 */
[----:B------:R-:W-:Y:S01]  /*0240*/  LDS R4, [R3+0x80] ;  /* 0x0000800003047984 */ /* 0x000fe20000000800 */
[----:B------:R-:W-:-:S03]  /*0250*/  ISETP.NE.AND P0, PT, R2, RZ, PT ;  /* 0x000000ff0200720c */ /* 0x000fc60003f05270 */
[----:B------:R-:W1:Y:S02]  /*0260*/  LDS R5, [R3] ;  /* 0x0000000003057984 */ /* 0x000e640000000800 */
[----:B-1----:R-:W-:-:S05]  /*0270*/  IADD3 R4, PT, PT, R4, R5, RZ ;  /* 0x0000000504047210 */ /* 0x002fca0007ffe0ff */
[----:B------:R-:W-:Y:S04]  /*0280*/  STS [R3], R4 ;  /* 0x0000000403007388 */ /* 0x000fe80000000800 */
[----:B------:R-:W-:Y:S04]  /*0290*/  LDS R5, [R3+0x40] ;  /* 0x0000400003057984 */ /* 0x000fe80000000800 */
[----:B------:R-:W1:Y:S02]  /*02a0*/  LDS R6, [R3] ;  /* 0x0000000003067984 */ /* 0x000e640000000800 */
[----:B-1----:R-:W-:-:S05]  /*02b0*/  IMAD.IADD R6, R5, 0x1, R6 ;  /* 0x0000000105067824 */ /* 0x002fca00078e0206 */
[----:B------:R-:W-:Y:S04]  /*02c0*/  STS [R3], R6 ;  /* 0x0000000603007388 */ /* 0x000fe80000000800 */
[----:B------:R-:W-:Y:S04]  /*02d0*/  LDS R5, [R3+0x20] ;  /* 0x0000200003057984 */ /* 0x000fe80000000800 */
[----:B0-----:R-:W0:Y:S02]  /*02e0*/  LDS R8, [R3] ;  /* 0x0000000003087984 */ /* 0x001e240000000800 */
[----:B0-----:R-:W-:-:S05]  /*02f0*/  IADD3 R8, PT, PT, R5, R8, RZ ;  /* 0x0000000805087210 */ /* 0x001fca0007ffe0ff */
[----:B------:R-:W-:Y:S04]  /*0300*/  STS [R3], R8 ;  /* 0x0000000803007388 */ /* 0x000fe80000000800 */
[----:B------:R-:W-:Y:S04]  /*0310*/  LDS R5, [R3+0x10] ;  /* 0x0000100003057984 */ /* 0x000fe80000000800 */
[----:B------:R-:W0:Y:S02]  /*0320*/  LDS R10, [R3] ;  /* 0x00000000030a7984 */ /* 0x000e240000000800 */
[----:B0-----:R-:W-:-:S05]  /*0330*/  IMAD.IADD R10, R5, 0x1, R10 ;  /* 0x00000001050a7824 */ /* 0x001fca00078e020a */
[----:B------:R-:W-:Y:S04]  /*0340*/  STS [R3], R10 ;  /* 0x0000000a03007388 */ /* 0x000fe80000000800 */
[----:B------:R-:W-:Y:S04]  /*0350*/  LDS R4, [R3+0x8] ;  /* 0x0000080003047984 */ /* 0x000fe80000000800 */
[----:B------:R-:W0:Y:S02]  /*0360*/  LDS R5, [R3] ;  /* 0x0000000003057984 */ /* 0x000e240000000800 */
[----:B0-----:R-:W-:-:S05]  /*0370*/  IADD3 R4, PT, PT, R4, R5, RZ ;  /* 0x0000000504047210 */ /* 0x001fca0007ffe0ff */
[----:B------:R-:W-:Y:S04]  /*0380*/  STS [R3], R4 ;  /* 0x0000000403007388 */ /* 0x000fe80000000800 */
[----:B------:R-:W-:Y:S04]  /*0390*/  LDS R5, [R3+0x4] ;  /* 0x0000040003057984 */ /* 0x000fe80000000800 */
[----:B------:R-:W0:Y:S02]  /*03a0*/  LDS R6, [R3] ;  /* 0x0000000003067984 */ /* 0x000e240000000800 */
[----:B0-----:R-:W-:-:S05]  /*03b0*/  IMAD.IADD R6, R5, 0x1, R6 ;  /* 0x0000000105067824 */ /* 0x001fca00078e0206 */
[----:B------:R0:W-:Y:S01]  /*03c0*/  STS [R3], R6 ;  /* 0x0000000603007388 */ /* 0x0001e20000000800 */
[----:B------:R-:W-:Y:S05]  /*03d0*/  @P0 EXIT ;  /* 0x000000000000094d */ /* 0x000fea0003800000 */
[----:B------:R-:W1:Y:S01]  /*03e0*/  S2UR UR5, SR_CgaCtaId ;  /* 0x00000000000579c3 */ /* 0x000e620000008800 */
[----:B------:R-:W-:-:S07]  /*03f0*/  UMOV UR4, 0x400 ;  /* 0x0000040000047882 */ /* 0x000fce0000000000 */
[----:B0-----:R-:W0:Y:S01]  /*0400*/  LDC.64 R2, c[0x0][0x388] ;  /* 0x0000e200ff027b82 */ /* 0x001e220000000a00 */
[----:B-1----:R-:W-:Y:S01]  /*0410*/  ULEA UR4, UR5, UR4, 0x18 ;  /* 0x0000000405047291 */ /* 0x002fe2000f8ec0ff */
[----:B0-----:R-:W-:-:S08]  /*0420*/  IMAD.WIDE.U32 R2, R0, 0x4, R2 ;  /* 0x0000000400027825 */ /* 0x001fd000078e0002 */
[----:B------:R-:W0:Y:S04]  /*0430*/  LDS R5, [UR4] ;  /* 0x00000004ff057984 */ /* 0x000e280008000800 */
[----:B0-----:R-:W-:Y:S01]  /*0440*/  STG.E desc[UR6][R2.64], R5 ;  /* 0x0000000502007986 */ /* 0x001fe2000c101906 */
[----:B------:R-:W-:Y:S05]  /*0450*/  EXIT ;  /* 0x000000000000794d */ /* 0x000fea0003800000 */
.L_x_2:
[----:B------:R-:W-:-:S00]  /*0460*/  BRA `(.L_x_2) ;  /* 0xfffffffc00fc7947 */ /* 0x000fc0000383ffff */
[----:B------:R-:W-:-:S00]  /*0470*/  NOP ;  /* 0x0000000000007918 */ /* 0x000fc00000000000 */
        /* <DEDUP_REMOVED lines=8> */
.L_x_3:


//--------------------- .nv.shared._Z13sum_reductionPiS_ --------------------------
	.section	.nv.shared._Z13sum_reductionPiS_,"aw",@nobits
	.sectionflags	@""
	.align	4
.nv.shared._Z13sum_reductionPiS_:
	.zero		5120


//--------------------- .nv.shared.reserved.0     --------------------------
	.section	.nv.shared.reserved.0,"aw",@nobits
	.weak		__nv_reservedSMEM_offset_0_alias
	.size		__nv_reservedSMEM_offset_0_alias, 0, 64
	.other		__nv_reservedSMEM_offset_0_alias,@"STO_CUDA_RESERVED_SHARED STV_DEFAULT"
__nv_reservedSMEM_offset_0_alias:
	.zero		0
	.zero		64


//--------------------- .nv.constant0._Z13sum_reductionPiS_ --------------------------
	.section	.nv.constant0._Z13sum_reductionPiS_,"a",@progbits
	.sectionflags	@""
	.align	4
.nv.constant0._Z13sum_reductionPiS_:
	.zero		912


//--------------------- SYMBOLS --------------------------

	.type		.nv.reservedSmem.offset0,@object
	.size		.nv.reservedSmem.offset0,0x4
	.type		.nv.reservedSmem.cap,@object
	.size		.nv.reservedSmem.cap,0x4
